//
// Generated by NVIDIA NVVM Compiler
//
// Compiler Build ID: CL-36424714
// Cuda compilation tools, release 13.0, V13.0.88
// Based on NVVM 20.0.0
//

.version 9.0
.target sm_100
.address_size 64

	// .globl	_Z7reduce2PiS_
.extern .shared .align 16 .b8 s_data[];

.visible .entry _Z7reduce2PiS_(
	.param .u64 .ptr .align 1 _Z7reduce2PiS__param_0,
	.param .u64 .ptr .align 1 _Z7reduce2PiS__param_1
)
{
	.reg .pred 	%p<5>;
	.reg .b32 	%r<19>;
	.reg .b64 	%rd<7>;

	ld.param.u64 	%rd2, [_Z7reduce2PiS__param_0];
	ld.param.u64 	%rd1, [_Z7reduce2PiS__param_1];
	cvta.to.global.u64 	%rd3, %rd2;
	mov.u32 	%r1, %tid.x;
	mov.u32 	%r6, %ctaid.x;
	mov.u32 	%r18, %ntid.x;
	mad.lo.s32 	%r7, %r6, %r18, %r1;
	mul.wide.u32 	%rd4, %r7, 4;
	add.s64 	%rd5, %rd3, %rd4;
	ld.global.u32 	%r8, [%rd5];
	shl.b32 	%r9, %r1, 2;
	mov.u32 	%r10, s_data;
	add.s32 	%r3, %r10, %r9;
	st.shared.u32 	[%r3], %r8;
	bar.sync 	0;
	setp.lt.u32 	%p1, %r18, 2;
	@%p1 bra 	$L__BB0_4;
$L__BB0_1:
	shr.u32 	%r5, %r18, 1;
	setp.ge.u32 	%p2, %r1, %r5;
	@%p2 bra 	$L__BB0_3;
	shl.b32 	%r11, %r5, 2;
	add.s32 	%r12, %r3, %r11;
	ld.shared.u32 	%r13, [%r12];
	ld.shared.u32 	%r14, [%r3];
	add.s32 	%r15, %r14, %r13;
	st.shared.u32 	[%r3], %r15;
$L__BB0_3:
	bar.sync 	0;
	setp.gt.u32 	%p3, %r18, 3;
	mov.u32 	%r18, %r5;
	@%p3 bra 	$L__BB0_1;
$L__BB0_4:
	setp.ne.s32 	%p4, %r1, 0;
	@%p4 bra 	$L__BB0_6;
	ld.shared.u32 	%r16, [s_data];
	cvta.to.global.u64 	%rd6, %rd1;
	atom.global.add.u32 	%r17, [%rd6], %r16;
$L__BB0_6:
	ret;

}


// ===== COMPILED SASS (sm_100) =====

	.target	sm_100

	.elftype	@"ET_EXEC"


//--------------------- .note.nv.tkinfo           --------------------------
	.section	.note.nv.tkinfo,"",@"SHT_NOTE"
	.sectionflags	@"SHF_NOTE_NV_TKINFO"
	.tkinfo
        /*0018*/ 	.word	0x00000002
        /*0030*/ 	.string	""
        /*0030*/ 	.string	"ptxas"
        /*0030*/ 	.string	"Cuda compilation tools, release 13.0, V13.0.88"
        /*0030*/ 	.string	"Build cuda_13.0.r13.0/compiler.36424714_0"
        /*0030*/ 	.string	"-arch sm_100 -m 64 "



//--------------------- .note.nv.cuinfo           --------------------------
	.section	.note.nv.cuinfo,"",@"SHT_NOTE"
	.sectionflags	@"SHF_NOTE_NV_CUINFO"
        /*0018*/ 	.short	0x0002
        /*001a*/ 	.short	0x0064
        /*001c*/ 	.short	0x0082
	.zero		2


//--------------------- .nv.info                  --------------------------
	.section	.nv.info,"",@"SHT_CUDA_INFO"
	.align	4


	//----- nvinfo : EIATTR_REGCOUNT
	.align		4
        /*0000*/ 	.byte	0x04, 0x2f
        /*0002*/ 	.short	(.L_1 - .L_0)
	.align		4
.L_0:
        /*0004*/ 	.word	index@(_Z7reduce2PiS_)
        /*0008*/ 	.word	0x0000000a


	//----- nvinfo : EIATTR_FRAME_SIZE
	.align		4
.L_1:
        /*000c*/ 	.byte	0x04, 0x11
        /*000e*/ 	.short	(.L_3 - .L_2)
	.align		4
.L_2:
        /*0010*/ 	.word	index@(_Z7reduce2PiS_)
        /*0014*/ 	.word	0x00000000


	//----- nvinfo : EIATTR_MIN_STACK_SIZE
	.align		4
.L_3:
        /*0018*/ 	.byte	0x04, 0x12
        /*001a*/ 	.short	(.L_5 - .L_4)
	.align		4
.L_4:
        /*001c*/ 	.word	index@(_Z7reduce2PiS_)
        /*0020*/ 	.word	0x00000000
.L_5:


//--------------------- .nv.compat                --------------------------
	.section	.nv.compat,"",@"SHT_CUDA_COMPAT_INFO"
	.align	4
        /*0000*/ 	.byte	0x02, 0x09, 0x00, 0x00, 0x02, 0x02, 0x01, 0x00, 0x02, 0x05, 0x05, 0x00, 0x03, 0x07, 0x01, 0x01
        /*0010*/ 	.byte	0x02, 0x03, 0x00, 0x00, 0x02, 0x06, 0x01, 0x00, 0x04, 0x0b, 0x08, 0x00, 0x09, 0x00, 0x00, 0x00
        /*0020*/ 	.byte	0x00, 0x00, 0x00, 0x00


//--------------------- .nv.info._Z7reduce2PiS_   --------------------------
	.section	.nv.info._Z7reduce2PiS_,"",@"SHT_CUDA_INFO"
	.sectionflags	@""
	.align	4


	//----- nvinfo : EIATTR_CUDA_API_VERSION
	.align		4
        /*0000*/ 	.byte	0x04, 0x37
        /*0002*/ 	.short	(.L_7 - .L_6)
.L_6:
        /*0004*/ 	.word	0x00000082


	//----- nvinfo : EIATTR_KPARAM_INFO
	.align		4
.L_7:
        /*0008*/ 	.byte	0x04, 0x17
        /*000a*/ 	.short	(.L_9 - .L_8)
.L_8:
        /*000c*/ 	.word	0x00000000
        /*0010*/ 	.short	0x0001
        /*0012*/ 	.short	0x0008
        /*0014*/ 	.byte	0x00, 0xf5, 0x21, 0x00


	//----- nvinfo : EIATTR_KPARAM_INFO
	.align		4
.L_9:
        /*0018*/ 	.byte	0x04, 0x17
        /*001a*/ 	.short	(.L_11 - .L_10)
.L_10:
        /*001c*/ 	.word	0x00000000
        /*0020*/ 	.short	0x0000
        /*0022*/ 	.short	0x0000
        /*0024*/ 	.byte	0x00, 0xf5, 0x21, 0x00


	//----- nvinfo : EIATTR_SPARSE_MMA_MASK
	.align		4
.L_11:
        /*0028*/ 	.byte	0x03, 0x50
        /*002a*/ 	.short	0x0000


	//----- nvinfo : EIATTR_MAXREG_COUNT
	.align		4
        /*002c*/ 	.byte	0x03, 0x1b
        /*002e*/ 	.short	0x00ff


	//----- nvinfo : EIATTR_NUM_BARRIERS
	.align		4
        /*0030*/ 	.byte	0x02, 0x4c
        /*0032*/ 	.byte	0x01
	.zero		1


	//----- nvinfo : EIATTR_MERCURY_ISA_VERSION
	.align		4
        /*0034*/ 	.byte	0x03, 0x5f
        /*0036*/ 	.short	0x0101


	//----- nvinfo : EIATTR_VRC_CTA_INIT_COUNT
	.align		4
        /*0038*/ 	.byte	0x02, 0x4a
	.zero		1
	.zero		1


	//----- nvinfo : EIATTR_EXIT_INSTR_OFFSETS
	.align		4
        /*003c*/ 	.byte	0x04, 0x1c
        /*003e*/ 	.short	(.L_13 - .L_12)


	//   ....[0]....
.L_12:
        /*0040*/ 	.word	0x000001d0


	//   ....[1]....
        /*0044*/ 	.word	0x00000240


	//----- nvinfo : EIATTR_CBANK_PARAM_SIZE
	.align		4
.L_13:
        /*0048*/ 	.byte	0x03, 0x19
        /*004a*/ 	.short	0x0010


	//----- nvinfo : EIATTR_PARAM_CBANK
	.align		4
        /*004c*/ 	.byte	0x04, 0x0a
        /*004e*/ 	.short	(.L_15 - .L_14)
	.align		4
.L_14:
        /*0050*/ 	.word	index@(.nv.constant0._Z7reduce2PiS_)
        /*0054*/ 	.short	0x0380
        /*0056*/ 	.short	0x0010


	//----- nvinfo : EIATTR_SW_WAR
	.align		4
.L_15:
        /*0058*/ 	.byte	0x04, 0x36
        /*005a*/ 	.short	(.L_17 - .L_16)
.L_16:
        /*005c*/ 	.word	0x00000008
.L_17:


//--------------------- .nv.callgraph             --------------------------
	.section	.nv.callgraph,"",@"SHT_CUDA_CALLGRAPH"
	.align	4
	.sectionentsize	8
	.align		4
        /*0000*/ 	.word	0x00000000
	.align		4
        /*0004*/ 	.word	0xffffffff
	.align		4
        /*0008*/ 	.word	0x00000000
	.align		4
        /*000c*/ 	.word	0xfffffffe
	.align		4
        /*0010*/ 	.word	0x00000000
	.align		4
        /*0014*/ 	.word	0xfffffffd
	.align		4
        /*0018*/ 	.word	0x00000000
	.align		4
        /*001c*/ 	.word	0xfffffffc


//--------------------- .text._Z7reduce2PiS_      --------------------------
	.section	.text._Z7reduce2PiS_,"ax",@progbits
	.align	128
        .global         _Z7reduce2PiS_
        .type           _Z7reduce2PiS_,@function
        .size           _Z7reduce2PiS_,(.L_x_3 - _Z7reduce2PiS_)
        .other          _Z7reduce2PiS_,@"STO_CUDA_ENTRY STV_DEFAULT"
_Z7reduce2PiS_:
.text._Z7reduce2PiS_:
[----:B------:R-:W-:Y:S01]  /*0000*/  LDC R1, c[0x0][0x37c] ;  /* 0x0000df00ff017b82 */ /* 0x000fe20000000800 */
[----:B------:R-:W0:Y:S07]  /*0010*/  S2R R6, SR_TID.X ;  /* 0x0000000000067919 */ /* 0x000e2e0000002100 */
[----:B------:R-:W0:Y:S01]  /*0020*/  S2UR UR4, SR_CTAID.X ;  /* 0x00000000000479c3 */ /* 0x000e220000002500 */
[----:B------:R-:W1:Y:S07]  /*0030*/  LDCU.64 UR6, c[0x0][0x358] ;  /* 0x00006b00ff0677ac */ /* 0x000e6e0008000a00 */
[----:B------:R-:W0:Y:S08]  /*0040*/  LDC R0, c[0x0][0x360] ;  /* 0x0000d800ff007b82 */ /* 0x000e300000000800 */
[----:B------:R-:W2:Y:S01]  /*0050*/  LDC.64 R2, c[0x0][0x380] ;  /* 0x0000e000ff027b82 */ /* 0x000ea20000000a00 */
[----:B0-----:R-:W-:-:S04]  /*0060*/  IMAD R5, R0, UR4, R6 ;  /* 0x0000000400057c24 */ /* 0x001fc8000f8e0206 */
[----:B--2---:R-:W-:-:S06]  /*0070*/  IMAD.WIDE.U32 R2, R5, 0x4, R2 ;  /* 0x0000000405027825 */ /* 0x004fcc00078e0002 */
[----:B-1----:R-:W2:Y:S01]  /*0080*/  LDG.E R2, desc[UR6][R2.64] ;  /* 0x0000000602027981 */ /* 0x002ea2000c1e1900 */
[----:B------:R-:W0:Y:S01]  /*0090*/  S2UR UR5, SR_CgaCtaId ;  /* 0x00000000000579c3 */ /* 0x000e220000008800 */
[----:B------:R-:W-:Y:S01]  /*00a0*/  UMOV UR4, 0x400 ;  /* 0x0000040000047882 */ /* 0x000fe20000000000 */
[----:B------:R-:W-:Y:S02]  /*00b0*/  ISETP.GE.U32.AND P1, PT, R0, 0x2, PT ;  /* 0x000000020000780c */ /* 0x000fe40003f26070 */
[----:B------:R-:W-:Y:S01]  /*00c0*/  ISETP.NE.AND P0, PT, R6, RZ, PT ;  /* 0x000000ff0600720c */ /* 0x000fe20003f05270 */
[----:B0-----:R-:W-:-:S06]  /*00d0*/  ULEA UR4, UR5, UR4, 0x18 ;  /* 0x0000000405047291 */ /* 0x001fcc000f8ec0ff */
[----:B------:R-:W-:-:S05]  /*00e0*/  LEA R5, R6, UR4, 0x2 ;  /* 0x0000000406057c11 */ /* 0x000fca000f8e10ff */
[----:B--2---:R0:W-:Y:S01]  /*00f0*/  STS [R5], R2 ;  /* 0x0000000205007388 */ /* 0x0041e20000000800 */
[----:B------:R-:W-:Y:S06]  /*0100*/  BAR.SYNC.DEFER_BLOCKING 0x0 ;  /* 0x0000000000007b1d */ /* 0x000fec0000010000 */
[----:B------:R-:W-:Y:S05]  /*0110*/  @!P1 BRA `(.L_x_0) ;  /* 0x00000000002c9947 */ /* 0x000fea0003800000 */
.L_x_1:
[----:B------:R-:W-:-:S04]  /*0120*/  SHF.R.U32.HI R7, RZ, 0x1, R0 ;  /* 0x00000001ff077819 */ /* 0x000fc80000011600 */
[----:B------:R-:W-:-:S13]  /*0130*/  ISETP.GE.U32.AND P1, PT, R6, R7, PT ;  /* 0x000000070600720c */ /* 0x000fda0003f26070 */
[----:B0-----:R-:W-:Y:S01]  /*0140*/  @!P1 IMAD R2, R7, 0x4, R5 ;  /* 0x0000000407029824 */ /* 0x001fe200078e0205 */
[----:B------:R-:W-:Y:S05]  /*0150*/  @!P1 LDS R3, [R5] ;  /* 0x0000000005039984 */ /* 0x000fea0000000800 */
[----:B------:R-:W0:Y:S02]  /*0160*/  @!P1 LDS R2, [R2] ;  /* 0x0000000002029984 */ /* 0x000e240000000800 */
[----:B0-----:R-:W-:-:S05]  /*0170*/  @!P1 IMAD.IADD R4, R2, 0x1, R3 ;  /* 0x0000000102049824 */ /* 0x001fca00078e0203 */
[----:B------:R1:W-:Y:S01]  /*0180*/  @!P1 STS [R5], R4 ;  /* 0x0000000405009388 */ /* 0x0003e20000000800 */
[----:B------:R-:W-:Y:S01]  /*0190*/  BAR.SYNC.DEFER_BLOCKING 0x0 ;  /* 0x0000000000007b1d */ /* 0x000fe20000010000 */
[----:B------:R-:W-:Y:S01]  /*01a0*/  ISETP.GT.U32.AND P1, PT, R0, 0x3, PT ;  /* 0x000000030000780c */ /* 0x000fe20003f24070 */
[----:B------:R-:W-:-:S12]  /*01b0*/  IMAD.MOV.U32 R0, RZ, RZ, R7 ;  /* 0x000000ffff007224 */ /* 0x000fd800078e0007 */
[----:B-1----:R-:W-:Y:S05]  /*01c0*/  @P1 BRA `(.L_x_1) ;  /* 0xfffffffc00d41947 */ /* 0x002fea000383ffff */
.L_x_0:
[----:B------:R-:W-:Y:S05]  /*01d0*/  @P0 EXIT ;  /* 0x000000000000094d */ /* 0x000fea0003800000 */
[----:B------:R-:W1:Y:S01]  /*01e0*/  S2UR UR5, SR_CgaCtaId ;  /* 0x00000000000579c3 */ /* 0x000e620000008800 */
[----:B------:R-:W-:-:S07]  /*01f0*/  UMOV UR4, 0x400 ;  /* 0x0000040000047882 */ /* 0x000fce0000000000 */
[----:B0-----:R-:W0:Y:S01]  /*0200*/  LDC.64 R2, c[0x0][0x388] ;  /* 0x0000e200ff027b82 */ /* 0x001e220000000a00 */
[----:B-1----:R-:W-:-:S09]  /*0210*/  ULEA UR4, UR5, UR4, 0x18 ;  /* 0x0000000405047291 */ /* 0x002fd2000f8ec0ff */
[----:B------:R-:W0:Y:S04]  /*0220*/  LDS R5, [UR4] ;  /* 0x00000004ff057984 */ /* 0x000e280008000800 */
[----:B0-----:R-:W-:Y:S01]  /*0230*/  REDG.E.ADD.STRONG.GPU desc[UR6][R2.64], R5 ;  /* 0x000000050200798e */ /* 0x001fe2000c12e106 */
[----:B------:R-:W-:Y:S05]  /*0240*/  EXIT ;  /* 0x000000000000794d */ /* 0x000fea0003800000 */
.L_x_2:
[----:B------:R-:W-:-:S00]  /*0250*/  BRA `(.L_x_2) ;  /* 0xfffffffc00fc7947 */ /* 0x000fc0000383ffff */
[----:B------:R-:W-:-:S00]  /*0260*/  NOP ;  /* 0x0000000000007918 */ /* 0x000fc00000000000 */
        /* <DEDUP_REMOVED lines=9> */
.L_x_3:


//--------------------- .nv.shared._Z7reduce2PiS_ --------------------------
	.section	.nv.shared._Z7reduce2PiS_,"aw",@nobits
	.sectionflags	@""
	.align	16
	.zero		1024


//--------------------- .nv.shared.reserved.0     --------------------------
	.section	.nv.shared.reserved.0,"aw",@nobits
	.weak		__nv_reservedSMEM_offset_0_alias
	.size		__nv_reservedSMEM_offset_0_alias, 0, 64
	.other		__nv_reservedSMEM_offset_0_alias,@"STO_CUDA_RESERVED_SHARED STV_DEFAULT"
__nv_reservedSMEM_offset_0_alias:
	.zero		0
	.zero		64


//--------------------- .nv.constant0._Z7reduce2PiS_ --------------------------
	.section	.nv.constant0._Z7reduce2PiS_,"a",@progbits
	.sectionflags	@""
	.align	4
.nv.constant0._Z7reduce2PiS_:
	.zero		912


//--------------------- SYMBOLS --------------------------

	.type		.nv.reservedSmem.offset0,@object
	.size		.nv.reservedSmem.offset0,0x4
	.type		.nv.reservedSmem.cap,@object
	.size		.nv.reservedSmem.cap,0x4
